//
// Generated by NVIDIA NVVM Compiler
//
// Compiler Build ID: CL-36424714
// Cuda compilation tools, release 13.0, V13.0.88
// Based on NVVM 20.0.0
//

.version 9.0
.target sm_100
.address_size 64

	// .globl	_Z18non_coalesced_loadPfS_i

.visible .entry _Z18non_coalesced_loadPfS_i(
	.param .u64 .ptr .align 1 _Z18non_coalesced_loadPfS_i_param_0,
	.param .u64 .ptr .align 1 _Z18non_coalesced_loadPfS_i_param_1,
	.param .u32 _Z18non_coalesced_loadPfS_i_param_2
)
{


	ret;

}
	// .globl	_Z14coalesced_loadPfS_i
.visible .entry _Z14coalesced_loadPfS_i(
	.param .u64 .ptr .align 1 _Z14coalesced_loadPfS_i_param_0,
	.param .u64 .ptr .align 1 _Z14coalesced_loadPfS_i_param_1,
	.param .u32 _Z14coalesced_loadPfS_i_param_2
)
{


	ret;

}


// ===== COMPILED SASS (sm_100) =====

	.target	sm_100

	.elftype	@"ET_EXEC"


//--------------------- .note.nv.tkinfo           --------------------------
	.section	.note.nv.tkinfo,"",@"SHT_NOTE"
	.sectionflags	@"SHF_NOTE_NV_TKINFO"
	.tkinfo
        /*0018*/ 	.word	0x00000002
        /*0030*/ 	.string	""
        /*0030*/ 	.string	"ptxas"
        /*0030*/ 	.string	"Cuda compilation tools, release 13.0, V13.0.88"
        /*0030*/ 	.string	"Build cuda_13.0.r13.0/compiler.36424714_0"
        /*0030*/ 	.string	"-arch sm_100 -m 64 "



//--------------------- .note.nv.cuinfo           --------------------------
	.section	.note.nv.cuinfo,"",@"SHT_NOTE"
	.sectionflags	@"SHF_NOTE_NV_CUINFO"
        /*0018*/ 	.short	0x0002
        /*001a*/ 	.short	0x0064
        /*001c*/ 	.short	0x0082
	.zero		2


//--------------------- .nv.info                  --------------------------
	.section	.nv.info,"",@"SHT_CUDA_INFO"
	.align	4


	//----- nvinfo : EIATTR_REGCOUNT
	.align		4
        /*0000*/ 	.byte	0x04, 0x2f
        /*0002*/ 	.short	(.L_1 - .L_0)
	.align		4
.L_0:
        /*0004*/ 	.word	index@(_Z18non_coalesced_loadPfS_i)
        /*0008*/ 	.word	0x00000004


	//----- nvinfo : EIATTR_FRAME_SIZE
	.align		4
.L_1:
        /*000c*/ 	.byte	0x04, 0x11
        /*000e*/ 	.short	(.L_3 - .L_2)
	.align		4
.L_2:
        /*0010*/ 	.word	index@(_Z18non_coalesced_loadPfS_i)
        /*0014*/ 	.word	0x00000000


	//----- nvinfo : EIATTR_REGCOUNT
	.align		4
.L_3:
        /*0018*/ 	.byte	0x04, 0x2f
        /*001a*/ 	.short	(.L_5 - .L_4)
	.align		4
.L_4:
        /*001c*/ 	.word	index@(_Z14coalesced_loadPfS_i)
        /*0020*/ 	.word	0x00000004


	//----- nvinfo : EIATTR_FRAME_SIZE
	.align		4
.L_5:
        /*0024*/ 	.byte	0x04, 0x11
        /*0026*/ 	.short	(.L_7 - .L_6)
	.align		4
.L_6:
        /*0028*/ 	.word	index@(_Z14coalesced_loadPfS_i)
        /*002c*/ 	.word	0x00000000


	//----- nvinfo : EIATTR_MIN_STACK_SIZE
	.align		4
.L_7:
        /*0030*/ 	.byte	0x04, 0x12
        /*0032*/ 	.short	(.L_9 - .L_8)
	.align		4
.L_8:
        /*0034*/ 	.word	index@(_Z14coalesced_loadPfS_i)
        /*0038*/ 	.word	0x00000000


	//----- nvinfo : EIATTR_MIN_STACK_SIZE
	.align		4
.L_9:
        /*003c*/ 	.byte	0x04, 0x12
        /*003e*/ 	.short	(.L_11 - .L_10)
	.align		4
.L_10:
        /*0040*/ 	.word	index@(_Z18non_coalesced_loadPfS_i)
        /*0044*/ 	.word	0x00000000
.L_11:


//--------------------- .nv.compat                --------------------------
	.section	.nv.compat,"",@"SHT_CUDA_COMPAT_INFO"
	.align	4
        /*0000*/ 	.byte	0x02, 0x09, 0x00, 0x00, 0x02, 0x02, 0x01, 0x00, 0x02, 0x05, 0x05, 0x00, 0x03, 0x07, 0x01, 0x01
        /*0010*/ 	.byte	0x02, 0x03, 0x00, 0x00, 0x02, 0x06, 0x01, 0x00, 0x04, 0x0b, 0x08, 0x00, 0x09, 0x00, 0x00, 0x00
        /*0020*/ 	.byte	0x00, 0x00, 0x00, 0x00


//--------------------- .nv.info._Z14coalesced_loadPfS_i --------------------------
	.section	.nv.info._Z14coalesced_loadPfS_i,"",@"SHT_CUDA_INFO"
	.sectionflags	@""
	.align	4


	//----- nvinfo : EIATTR_CUDA_API_VERSION
	.align		4
        /*0000*/ 	.byte	0x04, 0x37
        /*0002*/ 	.short	(.L_13 - .L_12)
.L_12:
        /*0004*/ 	.word	0x00000082


	//----- nvinfo : EIATTR_KPARAM_INFO
	.align		4
.L_13:
        /*0008*/ 	.byte	0x04, 0x17
        /*000a*/ 	.short	(.L_15 - .L_14)
.L_14:
        /*000c*/ 	.word	0x00000000
        /*0010*/ 	.short	0x0002
        /*0012*/ 	.short	0x0010
        /*0014*/ 	.byte	0x00, 0xf0, 0x11, 0x00


	//----- nvinfo : EIATTR_KPARAM_INFO
	.align		4
.L_15:
        /*0018*/ 	.byte	0x04, 0x17
        /*001a*/ 	.short	(.L_17 - .L_16)
.L_16:
        /*001c*/ 	.word	0x00000000
        /*0020*/ 	.short	0x0001
        /*0022*/ 	.short	0x0008
        /*0024*/ 	.byte	0x00, 0xf5, 0x21, 0x00


	//----- nvinfo : EIATTR_KPARAM_INFO
	.align		4
.L_17:
        /*0028*/ 	.byte	0x04, 0x17
        /*002a*/ 	.short	(.L_19 - .L_18)
.L_18:
        /*002c*/ 	.word	0x00000000
        /*0030*/ 	.short	0x0000
        /*0032*/ 	.short	0x0000
        /*0034*/ 	.byte	0x00, 0xf5, 0x21, 0x00


	//----- nvinfo : EIATTR_SPARSE_MMA_MASK
	.align		4
.L_19:
        /*0038*/ 	.byte	0x03, 0x50
        /*003a*/ 	.short	0x0000


	//----- nvinfo : EIATTR_MAXREG_COUNT
	.align		4
        /*003c*/ 	.byte	0x03, 0x1b
        /*003e*/ 	.short	0x00ff


	//----- nvinfo : EIATTR_MERCURY_ISA_VERSION
	.align		4
        /*0040*/ 	.byte	0x03, 0x5f
        /*0042*/ 	.short	0x0101


	//----- nvinfo : EIATTR_VRC_CTA_INIT_COUNT
	.align		4
        /*0044*/ 	.byte	0x02, 0x4a
	.zero		1
	.zero		1


	//----- nvinfo : EIATTR_EXIT_INSTR_OFFSETS
	.align		4
        /*0048*/ 	.byte	0x04, 0x1c
        /*004a*/ 	.short	(.L_21 - .L_20)


	//   ....[0]....
.L_20:
        /*004c*/ 	.word	0x00000010


	//----- nvinfo : EIATTR_CBANK_PARAM_SIZE
	.align		4
.L_21:
        /*0050*/ 	.byte	0x03, 0x19
        /*0052*/ 	.short	0x0014


	//----- nvinfo : EIATTR_PARAM_CBANK
	.align		4
        /*0054*/ 	.byte	0x04, 0x0a
        /*0056*/ 	.short	(.L_23 - .L_22)
	.align		4
.L_22:
        /*0058*/ 	.word	index@(.nv.constant0._Z14coalesced_loadPfS_i)
        /*005c*/ 	.short	0x0380
        /*005e*/ 	.short	0x0014


	//----- nvinfo : EIATTR_SW_WAR
	.align		4
.L_23:
        /*0060*/ 	.byte	0x04, 0x36
        /*0062*/ 	.short	(.L_25 - .L_24)
.L_24:
        /*0064*/ 	.word	0x00000008
.L_25:


//--------------------- .nv.info._Z18non_coalesced_loadPfS_i --------------------------
	.section	.nv.info._Z18non_coalesced_loadPfS_i,"",@"SHT_CUDA_INFO"
	.sectionflags	@""
	.align	4


	//----- nvinfo : EIATTR_CUDA_API_VERSION
	.align		4
        /*0000*/ 	.byte	0x04, 0x37
        /*0002*/ 	.short	(.L_27 - .L_26)
.L_26:
        /*0004*/ 	.word	0x00000082


	//----- nvinfo : EIATTR_KPARAM_INFO
	.align		4
.L_27:
        /*0008*/ 	.byte	0x04, 0x17
        /*000a*/ 	.short	(.L_29 - .L_28)
.L_28:
        /*000c*/ 	.word	0x00000000
        /*0010*/ 	.short	0x0002
        /*0012*/ 	.short	0x0010
        /*0014*/ 	.byte	0x00, 0xf0, 0x11, 0x00


	//----- nvinfo : EIATTR_KPARAM_INFO
	.align		4
.L_29:
        /*0018*/ 	.byte	0x04, 0x17
        /*001a*/ 	.short	(.L_31 - .L_30)
.L_30:
        /*001c*/ 	.word	0x00000000
        /*0020*/ 	.short	0x0001
        /*0022*/ 	.short	0x0008
        /*0024*/ 	.byte	0x00, 0xf5, 0x21, 0x00


	//----- nvinfo : EIATTR_KPARAM_INFO
	.align		4
.L_31:
        /*0028*/ 	.byte	0x04, 0x17
        /*002a*/ 	.short	(.L_33 - .L_32)
.L_32:
        /*002c*/ 	.word	0x00000000
        /*0030*/ 	.short	0x0000
        /*0032*/ 	.short	0x0000
        /*0034*/ 	.byte	0x00, 0xf5, 0x21, 0x00


	//----- nvinfo : EIATTR_SPARSE_MMA_MASK
	.align		4
.L_33:
        /*0038*/ 	.byte	0x03, 0x50
        /*003a*/ 	.short	0x0000


	//----- nvinfo : EIATTR_MAXREG_COUNT
	.align		4
        /*003c*/ 	.byte	0x03, 0x1b
        /*003e*/ 	.short	0x00ff


	//----- nvinfo : EIATTR_MERCURY_ISA_VERSION
	.align		4
        /*0040*/ 	.byte	0x03, 0x5f
        /*0042*/ 	.short	0x0101


	//----- nvinfo : EIATTR_VRC_CTA_INIT_COUNT
	.align		4
        /*0044*/ 	.byte	0x02, 0x4a
	.zero		1
	.zero		1


	//----- nvinfo : EIATTR_EXIT_INSTR_OFFSETS
	.align		4
        /*0048*/ 	.byte	0x04, 0x1c
        /*004a*/ 	.short	(.L_35 - .L_34)


	//   ....[0]....
.L_34:
        /*004c*/ 	.word	0x00000010


	//----- nvinfo : EIATTR_CBANK_PARAM_SIZE
	.align		4
.L_35:
        /*0050*/ 	.byte	0x03, 0x19
        /*0052*/ 	.short	0x0014


	//----- nvinfo : EIATTR_PARAM_CBANK
	.align		4
        /*0054*/ 	.byte	0x04, 0x0a
        /*0056*/ 	.short	(.L_37 - .L_36)
	.align		4
.L_36:
        /*0058*/ 	.word	index@(.nv.constant0._Z18non_coalesced_loadPfS_i)
        /*005c*/ 	.short	0x0380
        /*005e*/ 	.short	0x0014


	//----- nvinfo : EIATTR_SW_WAR
	.align		4
.L_37:
        /*0060*/ 	.byte	0x04, 0x36
        /*0062*/ 	.short	(.L_39 - .L_38)
.L_38:
        /*0064*/ 	.word	0x00000008
.L_39:


//--------------------- .nv.callgraph             --------------------------
	.section	.nv.callgraph,"",@"SHT_CUDA_CALLGRAPH"
	.align	4
	.sectionentsize	8
	.align		4
        /*0000*/ 	.word	0x00000000
	.align		4
        /*0004*/ 	.word	0xffffffff
	.align		4
        /*0008*/ 	.word	0x00000000
	.align		4
        /*000c*/ 	.word	0xfffffffe
	.align		4
        /*0010*/ 	.word	0x00000000
	.align		4
        /*0014*/ 	.word	0xfffffffd
	.align		4
        /*0018*/ 	.word	0x00000000
	.align		4
        /*001c*/ 	.word	0xfffffffc


//--------------------- .text._Z14coalesced_loadPfS_i --------------------------
	.section	.text._Z14coalesced_loadPfS_i,"ax",@progbits
	.align	128
        .global         _Z14coalesced_loadPfS_i
        .type           _Z14coalesced_loadPfS_i,@function
        .size           _Z14coalesced_loadPfS_i,(.L_x_2 - _Z14coalesced_loadPfS_i)
        .other          _Z14coalesced_loadPfS_i,@"STO_CUDA_ENTRY STV_DEFAULT"
_Z14coalesced_loadPfS_i:
.text._Z14coalesced_loadPfS_i:
[----:B------:R-:W-:Y:S01]  /*0000*/  LDC R1, c[0x0][0x37c] ;  /* 0x0000df00ff017b82 */ /* 0x000fe20000000800 */
[----:B------:R-:W-:Y:S05]  /*0010*/  EXIT ;  /* 0x000000000000794d */ /* 0x000fea0003800000 */
.L_x_0:
[----:B------:R-:W-:-:S00]  /*0020*/  BRA `(.L_x_0) ;  /* 0xfffffffc00fc7947 */ /* 0x000fc0000383ffff */
[----:B------:R-:W-:-:S00]  /*0030*/  NOP ;  /* 0x0000000000007918 */ /* 0x000fc00000000000 */
        /* <DEDUP_REMOVED lines=12> */
.L_x_2:


//--------------------- .text._Z18non_coalesced_loadPfS_i --------------------------
	.section	.text._Z18non_coalesced_loadPfS_i,"ax",@progbits
	.align	128
        .global         _Z18non_coalesced_loadPfS_i
        .type           _Z18non_coalesced_loadPfS_i,@function
        .size           _Z18non_coalesced_loadPfS_i,(.L_x_3 - _Z18non_coalesced_loadPfS_i)
        .other          _Z18non_coalesced_loadPfS_i,@"STO_CUDA_ENTRY STV_DEFAULT"
_Z18non_coalesced_loadPfS_i:
.text._Z18non_coalesced_loadPfS_i:
[----:B------:R-:W-:Y:S01]  /*0000*/  LDC R1, c[0x0][0x37c] ;  /* 0x0000df00ff017b82 */ /* 0x000fe20000000800 */
[----:B------:R-:W-:Y:S05]  /*0010*/  EXIT ;  /* 0x000000000000794d */ /* 0x000fea0003800000 */
.L_x_1:
        /* <DEDUP_REMOVED lines=14> */
.L_x_3:


//--------------------- .nv.shared.reserved.0     --------------------------
	.section	.nv.shared.reserved.0,"aw",@nobits
	.weak		__nv_reservedSMEM_offset_0_alias
	.size		__nv_reservedSMEM_offset_0_alias, 0, 64
	.other		__nv_reservedSMEM_offset_0_alias,@"STO_CUDA_RESERVED_SHARED STV_DEFAULT"
__nv_reservedSMEM_offset_0_alias:
	.zero		0
	.zero		64


//--------------------- .nv.constant0._Z14coalesced_loadPfS_i --------------------------
	.section	.nv.constant0._Z14coalesced_loadPfS_i,"a",@progbits
	.sectionflags	@""
	.align	4
.nv.constant0._Z14coalesced_loadPfS_i:
	.zero		916


//--------------------- .nv.constant0._Z18non_coalesced_loadPfS_i --------------------------
	.section	.nv.constant0._Z18non_coalesced_loadPfS_i,"a",@progbits
	.sectionflags	@""
	.align	4
.nv.constant0._Z18non_coalesced_loadPfS_i:
	.zero		916


//--------------------- SYMBOLS --------------------------

	.type		.nv.reservedSmem.offset0,@object
	.size		.nv.reservedSmem.offset0,0x4
